//
// Generated by NVIDIA NVVM Compiler
//
// Compiler Build ID: CL-36424714
// Cuda compilation tools, release 13.0, V13.0.88
// Based on NVVM 20.0.0
//

.version 9.0
.target sm_100
.address_size 64

	// .globl	_Z18copy_blocks_kernelIsEvPlS0_PKli

.visible .entry _Z18copy_blocks_kernelIsEvPlS0_PKli(
	.param .u64 .ptr .align 1 _Z18copy_blocks_kernelIsEvPlS0_PKli_param_0,
	.param .u64 .ptr .align 1 _Z18copy_blocks_kernelIsEvPlS0_PKli_param_1,
	.param .u64 .ptr .align 1 _Z18copy_blocks_kernelIsEvPlS0_PKli_param_2,
	.param .u32 _Z18copy_blocks_kernelIsEvPlS0_PKli_param_3
)
{
	.reg .pred 	%p<4>;
	.reg .b16 	%rs<3>;
	.reg .b32 	%r<13>;
	.reg .b64 	%rd<33>;

	ld.param.u64 	%rd7, [_Z18copy_blocks_kernelIsEvPlS0_PKli_param_0];
	ld.param.u64 	%rd8, [_Z18copy_blocks_kernelIsEvPlS0_PKli_param_1];
	ld.param.u64 	%rd9, [_Z18copy_blocks_kernelIsEvPlS0_PKli_param_2];
	ld.param.u32 	%r7, [_Z18copy_blocks_kernelIsEvPlS0_PKli_param_3];
	cvta.to.global.u64 	%rd10, %rd9;
	cvta.to.global.u64 	%rd11, %rd8;
	cvta.to.global.u64 	%rd12, %rd7;
	mov.u32 	%r8, %ctaid.x;
	mov.u32 	%r9, %ctaid.y;
	mul.wide.u32 	%rd13, %r8, 8;
	add.s64 	%rd1, %rd12, %rd13;
	add.s64 	%rd2, %rd11, %rd13;
	shl.b32 	%r10, %r9, 1;
	mul.wide.u32 	%rd14, %r10, 8;
	add.s64 	%rd15, %rd10, %rd14;
	ld.global.nc.u64 	%rd16, [%rd15];
	ld.global.nc.u64 	%rd17, [%rd15+8];
	cvt.s64.s32 	%rd18, %r7;
	mul.lo.s64 	%rd3, %rd16, %rd18;
	mul.lo.s64 	%rd4, %rd17, %rd18;
	mov.u32 	%r12, %tid.x;
	setp.ge.s32 	%p1, %r12, %r7;
	@%p1 bra 	$L__BB0_4;
	ld.global.u64 	%rd5, [%rd1];
	ld.global.u64 	%rd6, [%rd2];
	mov.u32 	%r2, %ntid.x;
	mov.u32 	%r11, %r12;
$L__BB0_2:
	cvt.s64.s32 	%rd19, %r11;
	add.s64 	%rd20, %rd3, %rd19;
	add.s64 	%rd21, %rd4, %rd19;
	shl.b64 	%rd22, %rd20, 1;
	add.s64 	%rd23, %rd5, %rd22;
	ld.u16 	%rs1, [%rd23];
	shl.b64 	%rd24, %rd21, 1;
	add.s64 	%rd25, %rd5, %rd24;
	st.u16 	[%rd25], %rs1;
	add.s32 	%r11, %r11, %r2;
	setp.lt.s32 	%p2, %r11, %r7;
	@%p2 bra 	$L__BB0_2;
$L__BB0_3:
	cvt.s64.s32 	%rd26, %r12;
	add.s64 	%rd27, %rd3, %rd26;
	add.s64 	%rd28, %rd4, %rd26;
	shl.b64 	%rd29, %rd27, 1;
	add.s64 	%rd30, %rd6, %rd29;
	ld.u16 	%rs2, [%rd30];
	shl.b64 	%rd31, %rd28, 1;
	add.s64 	%rd32, %rd6, %rd31;
	st.u16 	[%rd32], %rs2;
	add.s32 	%r12, %r12, %r2;
	setp.lt.s32 	%p3, %r12, %r7;
	@%p3 bra 	$L__BB0_3;
$L__BB0_4:
	ret;

}
	// .globl	_Z18copy_blocks_kernelIfEvPlS0_PKli
.visible .entry _Z18copy_blocks_kernelIfEvPlS0_PKli(
	.param .u64 .ptr .align 1 _Z18copy_blocks_kernelIfEvPlS0_PKli_param_0,
	.param .u64 .ptr .align 1 _Z18copy_blocks_kernelIfEvPlS0_PKli_param_1,
	.param .u64 .ptr .align 1 _Z18copy_blocks_kernelIfEvPlS0_PKli_param_2,
	.param .u32 _Z18copy_blocks_kernelIfEvPlS0_PKli_param_3
)
{
	.reg .pred 	%p<4>;
	.reg .b32 	%r<13>;
	.reg .b32 	%f<3>;
	.reg .b64 	%rd<33>;

	ld.param.u64 	%rd7, [_Z18copy_blocks_kernelIfEvPlS0_PKli_param_0];
	ld.param.u64 	%rd8, [_Z18copy_blocks_kernelIfEvPlS0_PKli_param_1];
	ld.param.u64 	%rd9, [_Z18copy_blocks_kernelIfEvPlS0_PKli_param_2];
	ld.param.u32 	%r7, [_Z18copy_blocks_kernelIfEvPlS0_PKli_param_3];
	cvta.to.global.u64 	%rd10, %rd9;
	cvta.to.global.u64 	%rd11, %rd8;
	cvta.to.global.u64 	%rd12, %rd7;
	mov.u32 	%r8, %ctaid.x;
	mov.u32 	%r9, %ctaid.y;
	mul.wide.u32 	%rd13, %r8, 8;
	add.s64 	%rd1, %rd12, %rd13;
	add.s64 	%rd2, %rd11, %rd13;
	shl.b32 	%r10, %r9, 1;
	mul.wide.u32 	%rd14, %r10, 8;
	add.s64 	%rd15, %rd10, %rd14;
	ld.global.nc.u64 	%rd16, [%rd15];
	ld.global.nc.u64 	%rd17, [%rd15+8];
	cvt.s64.s32 	%rd18, %r7;
	mul.lo.s64 	%rd3, %rd16, %rd18;
	mul.lo.s64 	%rd4, %rd17, %rd18;
	mov.u32 	%r12, %tid.x;
	setp.ge.s32 	%p1, %r12, %r7;
	@%p1 bra 	$L__BB1_4;
	ld.global.u64 	%rd5, [%rd1];
	ld.global.u64 	%rd6, [%rd2];
	mov.u32 	%r2, %ntid.x;
	mov.u32 	%r11, %r12;
$L__BB1_2:
	cvt.s64.s32 	%rd19, %r11;
	add.s64 	%rd20, %rd3, %rd19;
	add.s64 	%rd21, %rd4, %rd19;
	shl.b64 	%rd22, %rd20, 2;
	add.s64 	%rd23, %rd5, %rd22;
	ld.f32 	%f1, [%rd23];
	shl.b64 	%rd24, %rd21, 2;
	add.s64 	%rd25, %rd5, %rd24;
	st.f32 	[%rd25], %f1;
	add.s32 	%r11, %r11, %r2;
	setp.lt.s32 	%p2, %r11, %r7;
	@%p2 bra 	$L__BB1_2;
$L__BB1_3:
	cvt.s64.s32 	%rd26, %r12;
	add.s64 	%rd27, %rd3, %rd26;
	add.s64 	%rd28, %rd4, %rd26;
	shl.b64 	%rd29, %rd27, 2;
	add.s64 	%rd30, %rd6, %rd29;
	ld.f32 	%f2, [%rd30];
	shl.b64 	%rd31, %rd28, 2;
	add.s64 	%rd32, %rd6, %rd31;
	st.f32 	[%rd32], %f2;
	add.s32 	%r12, %r12, %r2;
	setp.lt.s32 	%p3, %r12, %r7;
	@%p3 bra 	$L__BB1_3;
$L__BB1_4:
	ret;

}
	// .globl	_Z18copy_blocks_kernelIhEvPlS0_PKli
.visible .entry _Z18copy_blocks_kernelIhEvPlS0_PKli(
	.param .u64 .ptr .align 1 _Z18copy_blocks_kernelIhEvPlS0_PKli_param_0,
	.param .u64 .ptr .align 1 _Z18copy_blocks_kernelIhEvPlS0_PKli_param_1,
	.param .u64 .ptr .align 1 _Z18copy_blocks_kernelIhEvPlS0_PKli_param_2,
	.param .u32 _Z18copy_blocks_kernelIhEvPlS0_PKli_param_3
)
{
	.reg .pred 	%p<4>;
	.reg .b16 	%rs<3>;
	.reg .b32 	%r<13>;
	.reg .b64 	%rd<29>;

	ld.param.u64 	%rd7, [_Z18copy_blocks_kernelIhEvPlS0_PKli_param_0];
	ld.param.u64 	%rd8, [_Z18copy_blocks_kernelIhEvPlS0_PKli_param_1];
	ld.param.u64 	%rd9, [_Z18copy_blocks_kernelIhEvPlS0_PKli_param_2];
	ld.param.u32 	%r7, [_Z18copy_blocks_kernelIhEvPlS0_PKli_param_3];
	cvta.to.global.u64 	%rd10, %rd9;
	cvta.to.global.u64 	%rd11, %rd8;
	cvta.to.global.u64 	%rd12, %rd7;
	mov.u32 	%r8, %ctaid.x;
	mov.u32 	%r9, %ctaid.y;
	mul.wide.u32 	%rd13, %r8, 8;
	add.s64 	%rd1, %rd12, %rd13;
	add.s64 	%rd2, %rd11, %rd13;
	shl.b32 	%r10, %r9, 1;
	mul.wide.u32 	%rd14, %r10, 8;
	add.s64 	%rd15, %rd10, %rd14;
	ld.global.nc.u64 	%rd16, [%rd15];
	ld.global.nc.u64 	%rd17, [%rd15+8];
	cvt.s64.s32 	%rd18, %r7;
	mul.lo.s64 	%rd3, %rd16, %rd18;
	mul.lo.s64 	%rd4, %rd17, %rd18;
	mov.u32 	%r12, %tid.x;
	setp.ge.s32 	%p1, %r12, %r7;
	@%p1 bra 	$L__BB2_4;
	ld.global.u64 	%rd5, [%rd1];
	ld.global.u64 	%rd6, [%rd2];
	mov.u32 	%r2, %ntid.x;
	mov.u32 	%r11, %r12;
$L__BB2_2:
	cvt.s64.s32 	%rd19, %r11;
	add.s64 	%rd20, %rd3, %rd19;
	add.s64 	%rd21, %rd4, %rd19;
	add.s64 	%rd22, %rd5, %rd20;
	ld.u8 	%rs1, [%rd22];
	add.s64 	%rd23, %rd5, %rd21;
	st.u8 	[%rd23], %rs1;
	add.s32 	%r11, %r11, %r2;
	setp.lt.s32 	%p2, %r11, %r7;
	@%p2 bra 	$L__BB2_2;
$L__BB2_3:
	cvt.s64.s32 	%rd24, %r12;
	add.s64 	%rd25, %rd3, %rd24;
	add.s64 	%rd26, %rd4, %rd24;
	add.s64 	%rd27, %rd6, %rd25;
	ld.u8 	%rs2, [%rd27];
	add.s64 	%rd28, %rd6, %rd26;
	st.u8 	[%rd28], %rs2;
	add.s32 	%r12, %r12, %r2;
	setp.lt.s32 	%p3, %r12, %r7;
	@%p3 bra 	$L__BB2_3;
$L__BB2_4:
	ret;

}


// ===== COMPILED SASS (sm_100) =====

	.target	sm_100

	.elftype	@"ET_EXEC"


//--------------------- .note.nv.tkinfo           --------------------------
	.section	.note.nv.tkinfo,"",@"SHT_NOTE"
	.sectionflags	@"SHF_NOTE_NV_TKINFO"
	.tkinfo
        /*0018*/ 	.word	0x00000002
        /*0030*/ 	.string	""
        /*0030*/ 	.string	"ptxas"
        /*0030*/ 	.string	"Cuda compilation tools, release 13.0, V13.0.88"
        /*0030*/ 	.string	"Build cuda_13.0.r13.0/compiler.36424714_0"
        /*0030*/ 	.string	"-arch sm_100 -m 64 "



//--------------------- .note.nv.cuinfo           --------------------------
	.section	.note.nv.cuinfo,"",@"SHT_NOTE"
	.sectionflags	@"SHF_NOTE_NV_CUINFO"
        /*0018*/ 	.short	0x0002
        /*001a*/ 	.short	0x0064
        /*001c*/ 	.short	0x0082
	.zero		2


//--------------------- .nv.info                  --------------------------
	.section	.nv.info,"",@"SHT_CUDA_INFO"
	.align	4


	//----- nvinfo : EIATTR_REGCOUNT
	.align		4
        /*0000*/ 	.byte	0x04, 0x2f
        /*0002*/ 	.short	(.L_1 - .L_0)
	.align		4
.L_0:
        /*0004*/ 	.word	index@(_Z18copy_blocks_kernelIsEvPlS0_PKli)
        /*0008*/ 	.word	0x00000016


	//----- nvinfo : EIATTR_FRAME_SIZE
	.align		4
.L_1:
        /*000c*/ 	.byte	0x04, 0x11
        /*000e*/ 	.short	(.L_3 - .L_2)
	.align		4
.L_2:
        /*0010*/ 	.word	index@(_Z18copy_blocks_kernelIsEvPlS0_PKli)
        /*0014*/ 	.word	0x00000000


	//----- nvinfo : EIATTR_REGCOUNT
	.align		4
.L_3:
        /*0018*/ 	.byte	0x04, 0x2f
        /*001a*/ 	.short	(.L_5 - .L_4)
	.align		4
.L_4:
        /*001c*/ 	.word	index@(_Z18copy_blocks_kernelIfEvPlS0_PKli)
        /*0020*/ 	.word	0x00000016


	//----- nvinfo : EIATTR_FRAME_SIZE
	.align		4
.L_5:
        /*0024*/ 	.byte	0x04, 0x11
        /*0026*/ 	.short	(.L_7 - .L_6)
	.align		4
.L_6:
        /*0028*/ 	.word	index@(_Z18copy_blocks_kernelIfEvPlS0_PKli)
        /*002c*/ 	.word	0x00000000


	//----- nvinfo : EIATTR_REGCOUNT
	.align		4
.L_7:
        /*0030*/ 	.byte	0x04, 0x2f
        /*0032*/ 	.short	(.L_9 - .L_8)
	.align		4
.L_8:
        /*0034*/ 	.word	index@(_Z18copy_blocks_kernelIhEvPlS0_PKli)
        /*0038*/ 	.word	0x00000016


	//----- nvinfo : EIATTR_FRAME_SIZE
	.align		4
.L_9:
        /*003c*/ 	.byte	0x04, 0x11
        /*003e*/ 	.short	(.L_11 - .L_10)
	.align		4
.L_10:
        /*0040*/ 	.word	index@(_Z18copy_blocks_kernelIhEvPlS0_PKli)
        /*0044*/ 	.word	0x00000000


	//----- nvinfo : EIATTR_MIN_STACK_SIZE
	.align		4
.L_11:
        /*0048*/ 	.byte	0x04, 0x12
        /*004a*/ 	.short	(.L_13 - .L_12)
	.align		4
.L_12:
        /*004c*/ 	.word	index@(_Z18copy_blocks_kernelIhEvPlS0_PKli)
        /*0050*/ 	.word	0x00000000


	//----- nvinfo : EIATTR_MIN_STACK_SIZE
	.align		4
.L_13:
        /*0054*/ 	.byte	0x04, 0x12
        /*0056*/ 	.short	(.L_15 - .L_14)
	.align		4
.L_14:
        /*0058*/ 	.word	index@(_Z18copy_blocks_kernelIfEvPlS0_PKli)
        /*005c*/ 	.word	0x00000000


	//----- nvinfo : EIATTR_MIN_STACK_SIZE
	.align		4
.L_15:
        /*0060*/ 	.byte	0x04, 0x12
        /*0062*/ 	.short	(.L_17 - .L_16)
	.align		4
.L_16:
        /*0064*/ 	.word	index@(_Z18copy_blocks_kernelIsEvPlS0_PKli)
        /*0068*/ 	.word	0x00000000
.L_17:


//--------------------- .nv.compat                --------------------------
	.section	.nv.compat,"",@"SHT_CUDA_COMPAT_INFO"
	.align	4
        /*0000*/ 	.byte	0x02, 0x09, 0x00, 0x00, 0x02, 0x02, 0x01, 0x00, 0x02, 0x05, 0x05, 0x00, 0x03, 0x07, 0x01, 0x01
        /*0010*/ 	.byte	0x02, 0x03, 0x00, 0x00, 0x02, 0x06, 0x01, 0x00, 0x04, 0x0b, 0x08, 0x00, 0x09, 0x00, 0x00, 0x00
        /*0020*/ 	.byte	0x00, 0x00, 0x00, 0x00


//--------------------- .nv.info._Z18copy_blocks_kernelIhEvPlS0_PKli --------------------------
	.section	.nv.info._Z18copy_blocks_kernelIhEvPlS0_PKli,"",@"SHT_CUDA_INFO"
	.sectionflags	@""
	.align	4


	//----- nvinfo : EIATTR_CUDA_API_VERSION
	.align		4
        /*0000*/ 	.byte	0x04, 0x37
        /*0002*/ 	.short	(.L_19 - .L_18)
.L_18:
        /*0004*/ 	.word	0x00000082


	//----- nvinfo : EIATTR_KPARAM_INFO
	.align		4
.L_19:
        /*0008*/ 	.byte	0x04, 0x17
        /*000a*/ 	.short	(.L_21 - .L_20)
.L_20:
        /*000c*/ 	.word	0x00000000
        /*0010*/ 	.short	0x0003
        /*0012*/ 	.short	0x0018
        /*0014*/ 	.byte	0x00, 0xf0, 0x11, 0x00


	//----- nvinfo : EIATTR_KPARAM_INFO
	.align		4
.L_21:
        /*0018*/ 	.byte	0x04, 0x17
        /*001a*/ 	.short	(.L_23 - .L_22)
.L_22:
        /*001c*/ 	.word	0x00000000
        /*0020*/ 	.short	0x0002
        /*0022*/ 	.short	0x0010
        /*0024*/ 	.byte	0x00, 0xf5, 0x21, 0x00


	//----- nvinfo : EIATTR_KPARAM_INFO
	.align		4
.L_23:
        /*0028*/ 	.byte	0x04, 0x17
        /*002a*/ 	.short	(.L_25 - .L_24)
.L_24:
        /*002c*/ 	.word	0x00000000
        /*0030*/ 	.short	0x0001
        /*0032*/ 	.short	0x0008
        /*0034*/ 	.byte	0x00, 0xf5, 0x21, 0x00


	//----- nvinfo : EIATTR_KPARAM_INFO
	.align		4
.L_25:
        /*0038*/ 	.byte	0x04, 0x17
        /*003a*/ 	.short	(.L_27 - .L_26)
.L_26:
        /*003c*/ 	.word	0x00000000
        /*0040*/ 	.short	0x0000
        /*0042*/ 	.short	0x0000
        /*0044*/ 	.byte	0x00, 0xf5, 0x21, 0x00


	//----- nvinfo : EIATTR_SPARSE_MMA_MASK
	.align		4
.L_27:
        /*0048*/ 	.byte	0x03, 0x50
        /*004a*/ 	.short	0x0000


	//----- nvinfo : EIATTR_MAXREG_COUNT
	.align		4
        /*004c*/ 	.byte	0x03, 0x1b
        /*004e*/ 	.short	0x00ff


	//----- nvinfo : EIATTR_MERCURY_ISA_VERSION
	.align		4
        /*0050*/ 	.byte	0x03, 0x5f
        /*0052*/ 	.short	0x0101


	//----- nvinfo : EIATTR_VRC_CTA_INIT_COUNT
	.align		4
        /*0054*/ 	.byte	0x02, 0x4a
	.zero		1
	.zero		1


	//----- nvinfo : EIATTR_EXIT_INSTR_OFFSETS
	.align		4
        /*0058*/ 	.byte	0x04, 0x1c
        /*005a*/ 	.short	(.L_29 - .L_28)


	//   ....[0]....
.L_28:
        /*005c*/ 	.word	0x00000150


	//   ....[1]....
        /*0060*/ 	.word	0x00000340


	//----- nvinfo : EIATTR_CRS_STACK_SIZE
	.align		4
.L_29:
        /*0064*/ 	.byte	0x04, 0x1e
        /*0066*/ 	.short	(.L_31 - .L_30)
.L_30:
        /*0068*/ 	.word	0x00000000


	//----- nvinfo : EIATTR_CBANK_PARAM_SIZE
	.align		4
.L_31:
        /*006c*/ 	.byte	0x03, 0x19
        /*006e*/ 	.short	0x001c


	//----- nvinfo : EIATTR_PARAM_CBANK
	.align		4
        /*0070*/ 	.byte	0x04, 0x0a
        /*0072*/ 	.short	(.L_33 - .L_32)
	.align		4
.L_32:
        /*0074*/ 	.word	index@(.nv.constant0._Z18copy_blocks_kernelIhEvPlS0_PKli)
        /*0078*/ 	.short	0x0380
        /*007a*/ 	.short	0x001c


	//----- nvinfo : EIATTR_SW_WAR
	.align		4
.L_33:
        /*007c*/ 	.byte	0x04, 0x36
        /*007e*/ 	.short	(.L_35 - .L_34)
.L_34:
        /*0080*/ 	.word	0x00000008
.L_35:


//--------------------- .nv.info._Z18copy_blocks_kernelIfEvPlS0_PKli --------------------------
	.section	.nv.info._Z18copy_blocks_kernelIfEvPlS0_PKli,"",@"SHT_CUDA_INFO"
	.sectionflags	@""
	.align	4


	//----- nvinfo : EIATTR_CUDA_API_VERSION
	.align		4
        /*0000*/ 	.byte	0x04, 0x37
        /*0002*/ 	.short	(.L_37 - .L_36)
.L_36:
        /*0004*/ 	.word	0x00000082


	//----- nvinfo : EIATTR_KPARAM_INFO
	.align		4
.L_37:
        /*0008*/ 	.byte	0x04, 0x17
        /*000a*/ 	.short	(.L_39 - .L_38)
.L_38:
        /*000c*/ 	.word	0x00000000
        /*0010*/ 	.short	0x0003
        /*0012*/ 	.short	0x0018
        /*0014*/ 	.byte	0x00, 0xf0, 0x11, 0x00


	//----- nvinfo : EIATTR_KPARAM_INFO
	.align		4
.L_39:
        /*0018*/ 	.byte	0x04, 0x17
        /*001a*/ 	.short	(.L_41 - .L_40)
.L_40:
        /*001c*/ 	.word	0x00000000
        /*0020*/ 	.short	0x0002
        /*0022*/ 	.short	0x0010
        /*0024*/ 	.byte	0x00, 0xf5, 0x21, 0x00


	//----- nvinfo : EIATTR_KPARAM_INFO
	.align		4
.L_41:
        /*0028*/ 	.byte	0x04, 0x17
        /*002a*/ 	.short	(.L_43 - .L_42)
.L_42:
        /*002c*/ 	.word	0x00000000
        /*0030*/ 	.short	0x0001
        /*0032*/ 	.short	0x0008
        /*0034*/ 	.byte	0x00, 0xf5, 0x21, 0x00


	//----- nvinfo : EIATTR_KPARAM_INFO
	.align		4
.L_43:
        /*0038*/ 	.byte	0x04, 0x17
        /*003a*/ 	.short	(.L_45 - .L_44)
.L_44:
        /*003c*/ 	.word	0x00000000
        /*0040*/ 	.short	0x0000
        /*0042*/ 	.short	0x0000
        /*0044*/ 	.byte	0x00, 0xf5, 0x21, 0x00


	//----- nvinfo : EIATTR_SPARSE_MMA_MASK
	.align		4
.L_45:
        /*0048*/ 	.byte	0x03, 0x50
        /*004a*/ 	.short	0x0000


	//----- nvinfo : EIATTR_MAXREG_COUNT
	.align		4
        /*004c*/ 	.byte	0x03, 0x1b
        /*004e*/ 	.short	0x00ff


	//----- nvinfo : EIATTR_MERCURY_ISA_VERSION
	.align		4
        /*0050*/ 	.byte	0x03, 0x5f
        /*0052*/ 	.short	0x0101


	//----- nvinfo : EIATTR_VRC_CTA_INIT_COUNT
	.align		4
        /*0054*/ 	.byte	0x02, 0x4a
	.zero		1
	.zero		1


	//----- nvinfo : EIATTR_EXIT_INSTR_OFFSETS
	.align		4
        /*0058*/ 	.byte	0x04, 0x1c
        /*005a*/ 	.short	(.L_47 - .L_46)


	//   ....[0]....
.L_46:
        /*005c*/ 	.word	0x00000150


	//   ....[1]....
        /*0060*/ 	.word	0x000003d0


	//----- nvinfo : EIATTR_CRS_STACK_SIZE
	.align		4
.L_47:
        /*0064*/ 	.byte	0x04, 0x1e
        /*0066*/ 	.short	(.L_49 - .L_48)
.L_48:
        /*0068*/ 	.word	0x00000000


	//----- nvinfo : EIATTR_CBANK_PARAM_SIZE
	.align		4
.L_49:
        /*006c*/ 	.byte	0x03, 0x19
        /*006e*/ 	.short	0x001c


	//----- nvinfo : EIATTR_PARAM_CBANK
	.align		4
        /*0070*/ 	.byte	0x04, 0x0a
        /*0072*/ 	.short	(.L_51 - .L_50)
	.align		4
.L_50:
        /*0074*/ 	.word	index@(.nv.constant0._Z18copy_blocks_kernelIfEvPlS0_PKli)
        /*0078*/ 	.short	0x0380
        /*007a*/ 	.short	0x001c


	//----- nvinfo : EIATTR_SW_WAR
	.align		4
.L_51:
        /*007c*/ 	.byte	0x04, 0x36
        /*007e*/ 	.short	(.L_53 - .L_52)
.L_52:
        /*0080*/ 	.word	0x00000008
.L_53:


//--------------------- .nv.info._Z18copy_blocks_kernelIsEvPlS0_PKli --------------------------
	.section	.nv.info._Z18copy_blocks_kernelIsEvPlS0_PKli,"",@"SHT_CUDA_INFO"
	.sectionflags	@""
	.align	4


	//----- nvinfo : EIATTR_CUDA_API_VERSION
	.align		4
        /*0000*/ 	.byte	0x04, 0x37
        /*0002*/ 	.short	(.L_55 - .L_54)
.L_54:
        /*0004*/ 	.word	0x00000082


	//----- nvinfo : EIATTR_KPARAM_INFO
	.align		4
.L_55:
        /*0008*/ 	.byte	0x04, 0x17
        /*000a*/ 	.short	(.L_57 - .L_56)
.L_56:
        /*000c*/ 	.word	0x00000000
        /*0010*/ 	.short	0x0003
        /*0012*/ 	.short	0x0018
        /*0014*/ 	.byte	0x00, 0xf0, 0x11, 0x00


	//----- nvinfo : EIATTR_KPARAM_INFO
	.align		4
.L_57:
        /*0018*/ 	.byte	0x04, 0x17
        /*001a*/ 	.short	(.L_59 - .L_58)
.L_58:
        /*001c*/ 	.word	0x00000000
        /*0020*/ 	.short	0x0002
        /*0022*/ 	.short	0x0010
        /*0024*/ 	.byte	0x00, 0xf5, 0x21, 0x00


	//----- nvinfo : EIATTR_KPARAM_INFO
	.align		4
.L_59:
        /*0028*/ 	.byte	0x04, 0x17
        /*002a*/ 	.short	(.L_61 - .L_60)
.L_60:
        /*002c*/ 	.word	0x00000000
        /*0030*/ 	.short	0x0001
        /*0032*/ 	.short	0x0008
        /*0034*/ 	.byte	0x00, 0xf5, 0x21, 0x00


	//----- nvinfo : EIATTR_KPARAM_INFO
	.align		4
.L_61:
        /*0038*/ 	.byte	0x04, 0x17
        /*003a*/ 	.short	(.L_63 - .L_62)
.L_62:
        /*003c*/ 	.word	0x00000000
        /*0040*/ 	.short	0x0000
        /*0042*/ 	.short	0x0000
        /*0044*/ 	.byte	0x00, 0xf5, 0x21, 0x00


	//----- nvinfo : EIATTR_SPARSE_MMA_MASK
	.align		4
.L_63:
        /*0048*/ 	.byte	0x03, 0x50
        /*004a*/ 	.short	0x0000


	//----- nvinfo : EIATTR_MAXREG_COUNT
	.align		4
        /*004c*/ 	.byte	0x03, 0x1b
        /*004e*/ 	.short	0x00ff


	//----- nvinfo : EIATTR_MERCURY_ISA_VERSION
	.align		4
        /*0050*/ 	.byte	0x03, 0x5f
        /*0052*/ 	.short	0x0101


	//----- nvinfo : EIATTR_VRC_CTA_INIT_COUNT
	.align		4
        /*0054*/ 	.byte	0x02, 0x4a
	.zero		1
	.zero		1


	//----- nvinfo : EIATTR_EXIT_INSTR_OFFSETS
	.align		4
        /*0058*/ 	.byte	0x04, 0x1c
        /*005a*/ 	.short	(.L_65 - .L_64)


	//   ....[0]....
.L_64:
        /*005c*/ 	.word	0x00000150


	//   ....[1]....
        /*0060*/ 	.word	0x000003d0


	//----- nvinfo : EIATTR_CRS_STACK_SIZE
	.align		4
.L_65:
        /*0064*/ 	.byte	0x04, 0x1e
        /*0066*/ 	.short	(.L_67 - .L_66)
.L_66:
        /*0068*/ 	.word	0x00000000


	//----- nvinfo : EIATTR_CBANK_PARAM_SIZE
	.align		4
.L_67:
        /*006c*/ 	.byte	0x03, 0x19
        /*006e*/ 	.short	0x001c


	//----- nvinfo : EIATTR_PARAM_CBANK
	.align		4
        /*0070*/ 	.byte	0x04, 0x0a
        /*0072*/ 	.short	(.L_69 - .L_68)
	.align		4
.L_68:
        /*0074*/ 	.word	index@(.nv.constant0._Z18copy_blocks_kernelIsEvPlS0_PKli)
        /*0078*/ 	.short	0x0380
        /*007a*/ 	.short	0x001c


	//----- nvinfo : EIATTR_SW_WAR
	.align		4
.L_69:
        /*007c*/ 	.byte	0x04, 0x36
        /*007e*/ 	.short	(.L_71 - .L_70)
.L_70:
        /*0080*/ 	.word	0x00000008
.L_71:


//--------------------- .nv.callgraph             --------------------------
	.section	.nv.callgraph,"",@"SHT_CUDA_CALLGRAPH"
	.align	4
	.sectionentsize	8
	.align		4
        /*0000*/ 	.word	0x00000000
	.align		4
        /*0004*/ 	.word	0xffffffff
	.align		4
        /*0008*/ 	.word	0x00000000
	.align		4
        /*000c*/ 	.word	0xfffffffe
	.align		4
        /*0010*/ 	.word	0x00000000
	.align		4
        /*0014*/ 	.word	0xfffffffd
	.align		4
        /*0018*/ 	.word	0x00000000
	.align		4
        /*001c*/ 	.word	0xfffffffc


//--------------------- .text._Z18copy_blocks_kernelIhEvPlS0_PKli --------------------------
	.section	.text._Z18copy_blocks_kernelIhEvPlS0_PKli,"ax",@progbits
	.align	128
        .global         _Z18copy_blocks_kernelIhEvPlS0_PKli
        .type           _Z18copy_blocks_kernelIhEvPlS0_PKli,@function
        .size           _Z18copy_blocks_kernelIhEvPlS0_PKli,(.L_x_9 - _Z18copy_blocks_kernelIhEvPlS0_PKli)
        .other          _Z18copy_blocks_kernelIhEvPlS0_PKli,@"STO_CUDA_ENTRY STV_DEFAULT"
_Z18copy_blocks_kernelIhEvPlS0_PKli:
.text._Z18copy_blocks_kernelIhEvPlS0_PKli:
[----:B------:R-:W-:Y:S01]  /*0000*/  LDC R1, c[0x0][0x37c] ;  /* 0x0000df00ff017b82 */ /* 0x000fe20000000800 */
[----:B------:R-:W0:Y:S07]  /*0010*/  S2R R5, SR_CTAID.Y ;  /* 0x0000000000057919 */ /* 0x000e2e0000002600 */
[----:B------:R-:W1:Y:S01]  /*0020*/  LDC.64 R2, c[0x0][0x390] ;  /* 0x0000e400ff027b82 */ /* 0x000e620000000a00 */
[----:B------:R-:W2:Y:S01]  /*0030*/  LDCU.64 UR4, c[0x0][0x358] ;  /* 0x00006b00ff0477ac */ /* 0x000ea20008000a00 */
[----:B------:R-:W3:Y:S01]  /*0040*/  S2R R15, SR_TID.X ;  /* 0x00000000000f7919 */ /* 0x000ee20000002100 */
[----:B------:R-:W3:Y:S01]  /*0050*/  LDCU UR7, c[0x0][0x398] ;  /* 0x00007300ff0777ac */ /* 0x000ee20008000800 */
[----:B------:R-:W4:Y:S04]  /*0060*/  S2R R13, SR_CTAID.X ;  /* 0x00000000000d7919 */ /* 0x000f280000002500 */
[----:B------:R-:W4:Y:S08]  /*0070*/  LDC.64 R8, c[0x0][0x380] ;  /* 0x0000e000ff087b82 */ /* 0x000f300000000a00 */
[----:B------:R-:W5:Y:S01]  /*0080*/  LDC.64 R10, c[0x0][0x388] ;  /* 0x0000e200ff0a7b82 */ /* 0x000f620000000a00 */
[----:B0-----:R-:W-:-:S04]  /*0090*/  IMAD.SHL.U32 R5, R5, 0x2, RZ ;  /* 0x0000000205057824 */ /* 0x001fc800078e00ff */
[----:B-1----:R-:W-:-:S05]  /*00a0*/  IMAD.WIDE.U32 R2, R5, 0x8, R2 ;  /* 0x0000000805027825 */ /* 0x002fca00078e0002 */
[----:B--2---:R-:W2:Y:S04]  /*00b0*/  LDG.E.64.CONSTANT R4, desc[UR4][R2.64] ;  /* 0x0000000402047981 */ /* 0x004ea8000c1e9b00 */
[----:B------:R5:W2:Y:S01]  /*00c0*/  LDG.E.64.CONSTANT R6, desc[UR4][R2.64+0x8] ;  /* 0x0000080402067981 */ /* 0x000aa2000c1e9b00 */
[----:B---3--:R-:W-:Y:S01]  /*00d0*/  ISETP.GE.AND P0, PT, R15, UR7, PT ;  /* 0x000000070f007c0c */ /* 0x008fe2000bf06270 */
[----:B------:R-:W-:Y:S01]  /*00e0*/  USHF.R.S32.HI UR6, URZ, 0x1f, UR7 ;  /* 0x0000001fff067899 */ /* 0x000fe20008011407 */
[----:B----4-:R-:W-:-:S04]  /*00f0*/  IMAD.WIDE.U32 R8, R13, 0x8, R8 ;  /* 0x000000080d087825 */ /* 0x010fc800078e0008 */
[----:B-----5:R-:W-:-:S04]  /*0100*/  IMAD.WIDE.U32 R2, R13, 0x8, R10 ;  /* 0x000000080d027825 */ /* 0x020fc800078e000a */
[----:B--2---:R-:W-:Y:S02]  /*0110*/  IMAD R17, R5, UR7, RZ ;  /* 0x0000000705117c24 */ /* 0x004fe4000f8e02ff */
[----:B------:R-:W-:Y:S02]  /*0120*/  IMAD R19, R7, UR7, RZ ;  /* 0x0000000707137c24 */ /* 0x000fe4000f8e02ff */
[----:B------:R-:W-:Y:S02]  /*0130*/  IMAD R17, R4, UR6, R17 ;  /* 0x0000000604117c24 */ /* 0x000fe4000f8e0211 */
[----:B------:R-:W-:Y:S01]  /*0140*/  IMAD R19, R6, UR6, R19 ;  /* 0x0000000606137c24 */ /* 0x000fe2000f8e0213 */
[----:B------:R-:W-:Y:S06]  /*0150*/  @P0 EXIT ;  /* 0x000000000000094d */ /* 0x000fec0003800000 */
[----:B------:R-:W5:Y:S04]  /*0160*/  LDG.E.64 R8, desc[UR4][R8.64] ;  /* 0x0000000408087981 */ /* 0x000f68000c1e1b00 */
[----:B------:R-:W5:Y:S01]  /*0170*/  LDG.E.64 R2, desc[UR4][R2.64] ;  /* 0x0000000402027981 */ /* 0x000f62000c1e1b00 */
[----:B------:R-:W-:Y:S01]  /*0180*/  IMAD.WIDE.U32 R4, R4, UR7, RZ ;  /* 0x0000000704047c25 */ /* 0x000fe2000f8e00ff */
[----:B------:R-:W-:Y:S01]  /*0190*/  BSSY.RECONVERGENT B0, `(.L_x_0) ;  /* 0x0000010000007945 */ /* 0x000fe20003800200 */
[----:B------:R-:W0:Y:S02]  /*01a0*/  LDCU UR6, c[0x0][0x360] ;  /* 0x00006c00ff0677ac */ /* 0x000e240008000800 */
[----:B------:R-:W-:-:S04]  /*01b0*/  IMAD.WIDE.U32 R6, R6, UR7, RZ ;  /* 0x0000000706067c25 */ /* 0x000fc8000f8e00ff */
[----:B------:R-:W-:Y:S01]  /*01c0*/  IMAD.IADD R14, R5, 0x1, R17 ;  /* 0x00000001050e7824 */ /* 0x000fe200078e0211 */
[----:B------:R-:W-:Y:S01]  /*01d0*/  MOV R17, R15 ;  /* 0x0000000f00117202 */ /* 0x000fe20000000f00 */
[----:B------:R-:W-:-:S07]  /*01e0*/  IMAD.IADD R0, R7, 0x1, R19 ;  /* 0x0000000107007824 */ /* 0x000fce00078e0213 */
.L_x_1:
[--C-:B-1----:R-:W-:Y:S02]  /*01f0*/  SHF.R.S32.HI R13, RZ, 0x1f, R17.reuse ;  /* 0x0000001fff0d7819 */ /* 0x102fe40000011411 */
[----:B-----5:R-:W-:-:S04]  /*0200*/  IADD3 R10, P0, P1, R8, R4, R17 ;  /* 0x00000004080a7210 */ /* 0x020fc8000791e011 */
[----:B------:R-:W-:-:S06]  /*0210*/  IADD3.X R11, PT, PT, R9, R14, R13, P0, P1 ;  /* 0x0000000e090b7210 */ /* 0x000fcc00007e240d */
[----:B------:R-:W2:Y:S01]  /*0220*/  LD.E.U8 R11, desc[UR4][R10.64] ;  /* 0x000000040a0b7980 */ /* 0x000ea2000c101100 */
[----:B------:R-:W-:Y:S01]  /*0230*/  IADD3 R12, P0, P1, R8, R6, R17 ;  /* 0x00000006080c7210 */ /* 0x000fe2000791e011 */
[----:B0-----:R-:W-:-:S03]  /*0240*/  VIADD R17, R17, UR6 ;  /* 0x0000000611117c36 */ /* 0x001fc60008000000 */
[----:B------:R-:W-:Y:S02]  /*0250*/  IADD3.X R13, PT, PT, R9, R0, R13, P0, P1 ;  /* 0x00000000090d7210 */ /* 0x000fe400007e240d */
[----:B------:R-:W-:-:S03]  /*0260*/  ISETP.GE.AND P0, PT, R17, UR7, PT ;  /* 0x0000000711007c0c */ /* 0x000fc6000bf06270 */
[----:B--2---:R1:W-:Y:S10]  /*0270*/  ST.E.U8 desc[UR4][R12.64], R11 ;  /* 0x0000000b0c007985 */ /* 0x0043f4000c101104 */
[----:B------:R-:W-:Y:S05]  /*0280*/  @!P0 BRA `(.L_x_1) ;  /* 0xfffffffc00d88947 */ /* 0x000fea000383ffff */
[----:B------:R-:W-:Y:S05]  /*0290*/  BSYNC.RECONVERGENT B0 ;  /* 0x0000000000007941 */ /* 0x000fea0003800200 */
.L_x_0:
[--C-:B01----:R-:W-:Y:S02]  /*02a0*/  SHF.R.S32.HI R11, RZ, 0x1f, R15.reuse ;  /* 0x0000001fff0b7819 */ /* 0x103fe4000001140f */
[----:B------:R-:W-:-:S04]  /*02b0*/  IADD3 R8, P0, P1, R2, R4, R15 ;  /* 0x0000000402087210 */ /* 0x000fc8000791e00f */
[----:B------:R-:W-:-:S06]  /*02c0*/  IADD3.X R9, PT, PT, R3, R14, R11, P0, P1 ;  /* 0x0000000e03097210 */ /* 0x000fcc00007e240b */
[----:B------:R-:W2:Y:S01]  /*02d0*/  LD.E.U8 R9, desc[UR4][R8.64] ;  /* 0x0000000408097980 */ /* 0x000ea2000c101100 */
[----:B------:R-:W-:Y:S02]  /*02e0*/  IADD3 R10, P0, P1, R2, R6, R15 ;  /* 0x00000006020a7210 */ /* 0x000fe4000791e00f */
[----:B------:R-:W-:Y:S02]  /*02f0*/  IADD3 R15, PT, PT, R15, UR6, RZ ;  /* 0x000000060f0f7c10 */ /* 0x000fe4000fffe0ff */
[----:B------:R-:W-:Y:S02]  /*0300*/  IADD3.X R11, PT, PT, R3, R0, R11, P0, P1 ;  /* 0x00000000030b7210 */ /* 0x000fe400007e240b */
[----:B------:R-:W-:-:S03]  /*0310*/  ISETP.GE.AND P0, PT, R15, UR7, PT ;  /* 0x000000070f007c0c */ /* 0x000fc6000bf06270 */
[----:B--2---:R0:W-:Y:S10]  /*0320*/  ST.E.U8 desc[UR4][R10.64], R9 ;  /* 0x000000090a007985 */ /* 0x0041f4000c101104 */
[----:B------:R-:W-:Y:S05]  /*0330*/  @!P0 BRA `(.L_x_0) ;  /* 0xfffffffc00d88947 */ /* 0x000fea000383ffff */
[----:B------:R-:W-:Y:S05]  /*0340*/  EXIT ;  /* 0x000000000000794d */ /* 0x000fea0003800000 */
.L_x_2:
[----:B------:R-:W-:-:S00]  /*0350*/  BRA `(.L_x_2) ;  /* 0xfffffffc00fc7947 */ /* 0x000fc0000383ffff */
[----:B------:R-:W-:-:S00]  /*0360*/  NOP ;  /* 0x0000000000007918 */ /* 0x000fc00000000000 */
        /* <DEDUP_REMOVED lines=9> */
.L_x_9:


//--------------------- .text._Z18copy_blocks_kernelIfEvPlS0_PKli --------------------------
	.section	.text._Z18copy_blocks_kernelIfEvPlS0_PKli,"ax",@progbits
	.align	128
        .global         _Z18copy_blocks_kernelIfEvPlS0_PKli
        .type           _Z18copy_blocks_kernelIfEvPlS0_PKli,@function
        .size           _Z18copy_blocks_kernelIfEvPlS0_PKli,(.L_x_10 - _Z18copy_blocks_kernelIfEvPlS0_PKli)
        .other          _Z18copy_blocks_kernelIfEvPlS0_PKli,@"STO_CUDA_ENTRY STV_DEFAULT"
_Z18copy_blocks_kernelIfEvPlS0_PKli:
.text._Z18copy_blocks_kernelIfEvPlS0_PKli:
        /* <DEDUP_REMOVED lines=27> */
[----:B------:R-:W-:Y:S01]  /*01b0*/  IMAD.WIDE.U32 R4, R4, UR7, RZ ;  /* 0x0000000704047c25 */ /* 0x000fe2000f8e00ff */
[----:B------:R-:W-:-:S03]  /*01c0*/  IADD3 R10, PT, PT, R9, R17, RZ ;  /* 0x00000011090a7210 */ /* 0x000fc60007ffe0ff */
[----:B------:R-:W-:Y:S02]  /*01d0*/  IMAD.MOV.U32 R11, RZ, RZ, R0 ;  /* 0x000000ffff0b7224 */ /* 0x000fe400078e0000 */
[----:B------:R-:W-:Y:S02]  /*01e0*/  IMAD.IADD R0, R5, 0x1, R15 ;  /* 0x0000000105007824 */ /* 0x000fe400078e020f */
[----:B------:R-:W-:-:S07]  /*01f0*/  IMAD.MOV.U32 R17, RZ, RZ, R11 ;  /* 0x000000ffff117224 */ /* 0x000fce00078e000b */
.L_x_4:
[----:B-1----:R-:W-:Y:S02]  /*0200*/  SHF.R.S32.HI R15, RZ, 0x1f, R17 ;  /* 0x0000001fff0f7819 */ /* 0x002fe40000011411 */
[----:B------:R-:W-:-:S05]  /*0210*/  IADD3 R13, P0, PT, R17, R4, RZ ;  /* 0x00000004110d7210 */ /* 0x000fca0007f1e0ff */
[----:B------:R-:W-:Y:S01]  /*0220*/  IMAD.X R14, R15, 0x1, R0, P0 ;  /* 0x000000010f0e7824 */ /* 0x000fe200000e0600 */
[----:B-----5:R-:W-:-:S04]  /*0230*/  LEA R12, P0, R13, R6, 0x2 ;  /* 0x000000060d0c7211 */ /* 0x020fc800078010ff */
[----:B------:R-:W-:-:S06]  /*0240*/  LEA.HI.X R13, R13, R7, R14, 0x2, P0 ;  /* 0x000000070d0d7211 */ /* 0x000fcc00000f140e */
[----:B------:R-:W2:Y:S01]  /*0250*/  LD.E R13, desc[UR4][R12.64] ;  /* 0x000000040c0d7980 */ /* 0x000ea2000c101900 */
[C---:B------:R-:W-:Y:S01]  /*0260*/  IADD3 R19, P0, PT, R17.reuse, R8, RZ ;  /* 0x0000000811137210 */ /* 0x040fe20007f1e0ff */
[----:B0-----:R-:W-:-:S03]  /*0270*/  VIADD R17, R17, UR6 ;  /* 0x0000000611117c36 */ /* 0x001fc60008000000 */
[----:B------:R-:W-:Y:S02]  /*0280*/  IADD3.X R15, PT, PT, R15, R10, RZ, P0, !PT ;  /* 0x0000000a0f0f7210 */ /* 0x000fe400007fe4ff */
[----:B------:R-:W-:-:S04]  /*0290*/  LEA R14, P0, R19, R6, 0x2 ;  /* 0x00000006130e7211 */ /* 0x000fc800078010ff */
[----:B------:R-:W-:Y:S02]  /*02a0*/  LEA.HI.X R15, R19, R7, R15, 0x2, P0 ;  /* 0x00000007130f7211 */ /* 0x000fe400000f140f */
[----:B------:R-:W-:-:S03]  /*02b0*/  ISETP.GE.AND P0, PT, R17, UR7, PT ;  /* 0x0000000711007c0c */ /* 0x000fc6000bf06270 */
[----:B--2---:R1:W-:Y:S10]  /*02c0*/  ST.E desc[UR4][R14.64], R13 ;  /* 0x0000000d0e007985 */ /* 0x0043f4000c101904 */
[----:B------:R-:W-:Y:S05]  /*02d0*/  @!P0 BRA `(.L_x_4) ;  /* 0xfffffffc00c88947 */ /* 0x000fea000383ffff */
[----:B------:R-:W-:Y:S05]  /*02e0*/  BSYNC.RECONVERGENT B0 ;  /* 0x0000000000007941 */ /* 0x000fea0003800200 */
.L_x_3:
[----:B01----:R-:W-:Y:S02]  /*02f0*/  SHF.R.S32.HI R13, RZ, 0x1f, R11 ;  /* 0x0000001fff0d7819 */ /* 0x003fe4000001140b */
[----:B------:R-:W-:-:S05]  /*0300*/  IADD3 R7, P0, PT, R11, R4, RZ ;  /* 0x000000040b077210 */ /* 0x000fca0007f1e0ff */
[----:B------:R-:W-:Y:S01]  /*0310*/  IMAD.X R12, R13, 0x1, R0, P0 ;  /* 0x000000010d0c7824 */ /* 0x000fe200000e0600 */
[----:B------:R-:W-:-:S04]  /*0320*/  LEA R6, P0, R7, R2, 0x2 ;  /* 0x0000000207067211 */ /* 0x000fc800078010ff */
[----:B------:R-:W-:-:S06]  /*0330*/  LEA.HI.X R7, R7, R3, R12, 0x2, P0 ;  /* 0x0000000307077211 */ /* 0x000fcc00000f140c */
[----:B------:R-:W2:Y:S01]  /*0340*/  LD.E R7, desc[UR4][R6.64] ;  /* 0x0000000406077980 */ /* 0x000ea2000c101900 */
[C---:B------:R-:W-:Y:S01]  /*0350*/  IADD3 R15, P0, PT, R11.reuse, R8, RZ ;  /* 0x000000080b0f7210 */ /* 0x040fe20007f1e0ff */
[----:B------:R-:W-:-:S03]  /*0360*/  VIADD R11, R11, UR6 ;  /* 0x000000060b0b7c36 */ /* 0x000fc60008000000 */
[----:B------:R-:W-:Y:S02]  /*0370*/  IADD3.X R13, PT, PT, R13, R10, RZ, P0, !PT ;  /* 0x0000000a0d0d7210 */ /* 0x000fe400007fe4ff */
[----:B------:R-:W-:-:S04]  /*0380*/  LEA R12, P0, R15, R2, 0x2 ;  /* 0x000000020f0c7211 */ /* 0x000fc800078010ff */
[----:B------:R-:W-:Y:S02]  /*0390*/  LEA.HI.X R13, R15, R3, R13, 0x2, P0 ;  /* 0x000000030f0d7211 */ /* 0x000fe400000f140d */
[----:B------:R-:W-:-:S03]  /*03a0*/  ISETP.GE.AND P0, PT, R11, UR7, PT ;  /* 0x000000070b007c0c */ /* 0x000fc6000bf06270 */
[----:B--2---:R0:W-:Y:S10]  /*03b0*/  ST.E desc[UR4][R12.64], R7 ;  /* 0x000000070c007985 */ /* 0x0041f4000c101904 */
[----:B------:R-:W-:Y:S05]  /*03c0*/  @!P0 BRA `(.L_x_3) ;  /* 0xfffffffc00c88947 */ /* 0x000fea000383ffff */
[----:B------:R-:W-:Y:S05]  /*03d0*/  EXIT ;  /* 0x000000000000794d */ /* 0x000fea0003800000 */
.L_x_5:
        /* <DEDUP_REMOVED lines=10> */
.L_x_10:


//--------------------- .text._Z18copy_blocks_kernelIsEvPlS0_PKli --------------------------
	.section	.text._Z18copy_blocks_kernelIsEvPlS0_PKli,"ax",@progbits
	.align	128
        .global         _Z18copy_blocks_kernelIsEvPlS0_PKli
        .type           _Z18copy_blocks_kernelIsEvPlS0_PKli,@function
        .size           _Z18copy_blocks_kernelIsEvPlS0_PKli,(.L_x_11 - _Z18copy_blocks_kernelIsEvPlS0_PKli)
        .other          _Z18copy_blocks_kernelIsEvPlS0_PKli,@"STO_CUDA_ENTRY STV_DEFAULT"
_Z18copy_blocks_kernelIsEvPlS0_PKli:
.text._Z18copy_blocks_kernelIsEvPlS0_PKli:
        /* <DEDUP_REMOVED lines=32> */
.L_x_7:
[----:B-1----:R-:W-:Y:S02]  /*0200*/  SHF.R.S32.HI R15, RZ, 0x1f, R17 ;  /* 0x0000001fff0f7819 */ /* 0x002fe40000011411 */
[----:B------:R-:W-:-:S05]  /*0210*/  IADD3 R13, P0, PT, R17, R4, RZ ;  /* 0x00000004110d7210 */ /* 0x000fca0007f1e0ff */
[----:B------:R-:W-:Y:S01]  /*0220*/  IMAD.X R14, R15, 0x1, R0, P0 ;  /* 0x000000010f0e7824 */ /* 0x000fe200000e0600 */
[----:B-----5:R-:W-:-:S04]  /*0230*/  LEA R12, P0, R13, R6, 0x1 ;  /* 0x000000060d0c7211 */ /* 0x020fc800078008ff */
[----:B------:R-:W-:-:S06]  /*0240*/  LEA.HI.X R13, R13, R7, R14, 0x1, P0 ;  /* 0x000000070d0d7211 */ /* 0x000fcc00000f0c0e */
[----:B------:R-:W2:Y:S01]  /*0250*/  LD.E.U16 R13, desc[UR4][R12.64] ;  /* 0x000000040c0d7980 */ /* 0x000ea2000c101500 */
[C---:B------:R-:W-:Y:S01]  /*0260*/  IADD3 R19, P0, PT, R17.reuse, R8, RZ ;  /* 0x0000000811137210 */ /* 0x040fe20007f1e0ff */
[----:B0-----:R-:W-:-:S03]  /*0270*/  VIADD R17, R17, UR6 ;  /* 0x0000000611117c36 */ /* 0x001fc60008000000 */
[----:B------:R-:W-:Y:S02]  /*0280*/  IADD3.X R15, PT, PT, R15, R10, RZ, P0, !PT ;  /* 0x0000000a0f0f7210 */ /* 0x000fe400007fe4ff */
[----:B------:R-:W-:-:S04]  /*0290*/  LEA R14, P0, R19, R6, 0x1 ;  /* 0x00000006130e7211 */ /* 0x000fc800078008ff */
[----:B------:R-:W-:Y:S02]  /*02a0*/  LEA.HI.X R15, R19, R7, R15, 0x1, P0 ;  /* 0x00000007130f7211 */ /* 0x000fe400000f0c0f */
[----:B------:R-:W-:-:S03]  /*02b0*/  ISETP.GE.AND P0, PT, R17, UR7, PT ;  /* 0x0000000711007c0c */ /* 0x000fc6000bf06270 */
[----:B--2---:R1:W-:Y:S10]  /*02c0*/  ST.E.U16 desc[UR4][R14.64], R13 ;  /* 0x0000000d0e007985 */ /* 0x0043f4000c101504 */
[----:B------:R-:W-:Y:S05]  /*02d0*/  @!P0 BRA `(.L_x_7) ;  /* 0xfffffffc00c88947 */ /* 0x000fea000383ffff */
[----:B------:R-:W-:Y:S05]  /*02e0*/  BSYNC.RECONVERGENT B0 ;  /* 0x0000000000007941 */ /* 0x000fea0003800200 */
.L_x_6:
[----:B01----:R-:W-:Y:S02]  /*02f0*/  SHF.R.S32.HI R13, RZ, 0x1f, R11 ;  /* 0x0000001fff0d7819 */ /* 0x003fe4000001140b */
[----:B------:R-:W-:-:S05]  /*0300*/  IADD3 R7, P0, PT, R11, R4, RZ ;  /* 0x000000040b077210 */ /* 0x000fca0007f1e0ff */
[----:B------:R-:W-:Y:S01]  /*0310*/  IMAD.X R12, R13, 0x1, R0, P0 ;  /* 0x000000010d0c7824 */ /* 0x000fe200000e0600 */
[----:B------:R-:W-:-:S04]  /*0320*/  LEA R6, P0, R7, R2, 0x1 ;  /* 0x0000000207067211 */ /* 0x000fc800078008ff */
[----:B------:R-:W-:-:S06]  /*0330*/  LEA.HI.X R7, R7, R3, R12, 0x1, P0 ;  /* 0x0000000307077211 */ /* 0x000fcc00000f0c0c */
[----:B------:R-:W2:Y:S01]  /*0340*/  LD.E.U16 R7, desc[UR4][R6.64] ;  /* 0x0000000406077980 */ /* 0x000ea2000c101500 */
[C---:B------:R-:W-:Y:S01]  /*0350*/  IADD3 R15, P0, PT, R11.reuse, R8, RZ ;  /* 0x000000080b0f7210 */ /* 0x040fe20007f1e0ff */
[----:B------:R-:W-:-:S03]  /*0360*/  VIADD R11, R11, UR6 ;  /* 0x000000060b0b7c36 */ /* 0x000fc60008000000 */
[----:B------:R-:W-:Y:S02]  /*0370*/  IADD3.X R13, PT, PT, R13, R10, RZ, P0, !PT ;  /* 0x0000000a0d0d7210 */ /* 0x000fe400007fe4ff */
[----:B------:R-:W-:-:S04]  /*0380*/  LEA R12, P0, R15, R2, 0x1 ;  /* 0x000000020f0c7211 */ /* 0x000fc800078008ff */
[----:B------:R-:W-:Y:S02]  /*0390*/  LEA.HI.X R13, R15, R3, R13, 0x1, P0 ;  /* 0x000000030f0d7211 */ /* 0x000fe400000f0c0d */
[----:B------:R-:W-:-:S03]  /*03a0*/  ISETP.GE.AND P0, PT, R11, UR7, PT ;  /* 0x000000070b007c0c */ /* 0x000fc6000bf06270 */
[----:B--2---:R0:W-:Y:S10]  /*03b0*/  ST.E.U16 desc[UR4][R12.64], R7 ;  /* 0x000000070c007985 */ /* 0x0041f4000c101504 */
[----:B------:R-:W-:Y:S05]  /*03c0*/  @!P0 BRA `(.L_x_6) ;  /* 0xfffffffc00c88947 */ /* 0x000fea000383ffff */
[----:B------:R-:W-:Y:S05]  /*03d0*/  EXIT ;  /* 0x000000000000794d */ /* 0x000fea0003800000 */
.L_x_8:
        /* <DEDUP_REMOVED lines=10> */
.L_x_11:


//--------------------- .nv.shared.reserved.0     --------------------------
	.section	.nv.shared.reserved.0,"aw",@nobits
	.weak		__nv_reservedSMEM_offset_0_alias
	.size		__nv_reservedSMEM_offset_0_alias, 0, 64
	.other		__nv_reservedSMEM_offset_0_alias,@"STO_CUDA_RESERVED_SHARED STV_DEFAULT"
__nv_reservedSMEM_offset_0_alias:
	.zero		0
	.zero		64


//--------------------- .nv.constant0._Z18copy_blocks_kernelIhEvPlS0_PKli --------------------------
	.section	.nv.constant0._Z18copy_blocks_kernelIhEvPlS0_PKli,"a",@progbits
	.sectionflags	@""
	.align	4
.nv.constant0._Z18copy_blocks_kernelIhEvPlS0_PKli:
	.zero		924


//--------------------- .nv.constant0._Z18copy_blocks_kernelIfEvPlS0_PKli --------------------------
	.section	.nv.constant0._Z18copy_blocks_kernelIfEvPlS0_PKli,"a",@progbits
	.sectionflags	@""
	.align	4
.nv.constant0._Z18copy_blocks_kernelIfEvPlS0_PKli:
	.zero		924


//--------------------- .nv.constant0._Z18copy_blocks_kernelIsEvPlS0_PKli --------------------------
	.section	.nv.constant0._Z18copy_blocks_kernelIsEvPlS0_PKli,"a",@progbits
	.sectionflags	@""
	.align	4
.nv.constant0._Z18copy_blocks_kernelIsEvPlS0_PKli:
	.zero		924


//--------------------- SYMBOLS --------------------------

	.type		.nv.reservedSmem.offset0,@object
	.size		.nv.reservedSmem.offset0,0x4
